//
// Generated by NVIDIA NVVM Compiler
//
// Compiler Build ID: CL-36424714
// Cuda compilation tools, release 13.0, V13.0.88
// Based on NVVM 20.0.0
//

.version 9.0
.target sm_100
.address_size 64

	// .globl	_Z24find_max_abs_diff_kerneliiPfS_S_
.extern .shared .align 16 .b8 shared_array[];

.visible .entry _Z24find_max_abs_diff_kerneliiPfS_S_(
	.param .u32 _Z24find_max_abs_diff_kerneliiPfS_S__param_0,
	.param .u32 _Z24find_max_abs_diff_kerneliiPfS_S__param_1,
	.param .u64 .ptr .align 1 _Z24find_max_abs_diff_kerneliiPfS_S__param_2,
	.param .u64 .ptr .align 1 _Z24find_max_abs_diff_kerneliiPfS_S__param_3,
	.param .u64 .ptr .align 1 _Z24find_max_abs_diff_kerneliiPfS_S__param_4
)
{
	.reg .pred 	%p<14>;
	.reg .b32 	%r<27>;
	.reg .b32 	%f<176>;
	.reg .b64 	%rd<97>;

	ld.param.u32 	%r17, [_Z24find_max_abs_diff_kerneliiPfS_S__param_0];
	ld.param.u32 	%r18, [_Z24find_max_abs_diff_kerneliiPfS_S__param_1];
	ld.param.u64 	%rd25, [_Z24find_max_abs_diff_kerneliiPfS_S__param_2];
	ld.param.u64 	%rd26, [_Z24find_max_abs_diff_kerneliiPfS_S__param_3];
	ld.param.u64 	%rd27, [_Z24find_max_abs_diff_kerneliiPfS_S__param_4];
	mov.u32 	%r1, %ctaid.x;
	mov.u32 	%r26, %ntid.x;
	mov.u32 	%r3, %tid.x;
	mad.lo.s32 	%r4, %r1, %r26, %r3;
	setp.ge.s32 	%p1, %r4, %r18;
	mov.f32 	%f175, 0f00000000;
	@%p1 bra 	$L__BB0_15;
	cvta.to.global.u64 	%rd1, %rd25;
	cvta.to.global.u64 	%rd2, %rd26;
	mul.wide.s32 	%rd89, %r4, 4;
	add.s64 	%rd93, %rd1, %rd89;
	add.s64 	%rd92, %rd2, %rd89;
	setp.lt.s32 	%p2, %r17, 1;
	@%p2 bra 	$L__BB0_15;
	and.b32  	%r5, %r17, 15;
	setp.lt.u32 	%p3, %r17, 16;
	mov.f32 	%f175, 0f00000000;
	@%p3 bra 	$L__BB0_6;
	mul.wide.s32 	%rd6, %r18, 64;
	and.b32  	%r19, %r17, 2147483632;
	neg.s32 	%r24, %r19;
	mul.wide.s32 	%rd7, %r18, 4;
	mov.f32 	%f175, 0f00000000;
$L__BB0_4:
	.pragma "nounroll";
	add.s64 	%rd29, %rd2, %rd89;
	add.s64 	%rd30, %rd1, %rd89;
	ld.global.f32 	%f19, [%rd30];
	ld.global.f32 	%f20, [%rd29];
	sub.f32 	%f21, %f19, %f20;
	abs.f32 	%f22, %f21;
	max.f32 	%f23, %f175, %f22;
	add.s64 	%rd31, %rd30, %rd7;
	ld.global.f32 	%f24, [%rd31];
	add.s64 	%rd32, %rd29, %rd7;
	ld.global.f32 	%f25, [%rd32];
	sub.f32 	%f26, %f24, %f25;
	abs.f32 	%f27, %f26;
	max.f32 	%f28, %f23, %f27;
	add.s64 	%rd33, %rd31, %rd7;
	ld.global.f32 	%f29, [%rd33];
	add.s64 	%rd34, %rd32, %rd7;
	ld.global.f32 	%f30, [%rd34];
	sub.f32 	%f31, %f29, %f30;
	abs.f32 	%f32, %f31;
	max.f32 	%f33, %f28, %f32;
	add.s64 	%rd35, %rd33, %rd7;
	ld.global.f32 	%f34, [%rd35];
	add.s64 	%rd36, %rd34, %rd7;
	ld.global.f32 	%f35, [%rd36];
	sub.f32 	%f36, %f34, %f35;
	abs.f32 	%f37, %f36;
	max.f32 	%f38, %f33, %f37;
	add.s64 	%rd37, %rd35, %rd7;
	ld.global.f32 	%f39, [%rd37];
	add.s64 	%rd38, %rd36, %rd7;
	ld.global.f32 	%f40, [%rd38];
	sub.f32 	%f41, %f39, %f40;
	abs.f32 	%f42, %f41;
	max.f32 	%f43, %f38, %f42;
	add.s64 	%rd39, %rd37, %rd7;
	ld.global.f32 	%f44, [%rd39];
	add.s64 	%rd40, %rd38, %rd7;
	ld.global.f32 	%f45, [%rd40];
	sub.f32 	%f46, %f44, %f45;
	abs.f32 	%f47, %f46;
	max.f32 	%f48, %f43, %f47;
	add.s64 	%rd41, %rd39, %rd7;
	ld.global.f32 	%f49, [%rd41];
	add.s64 	%rd42, %rd40, %rd7;
	ld.global.f32 	%f50, [%rd42];
	sub.f32 	%f51, %f49, %f50;
	abs.f32 	%f52, %f51;
	max.f32 	%f53, %f48, %f52;
	add.s64 	%rd43, %rd41, %rd7;
	ld.global.f32 	%f54, [%rd43];
	add.s64 	%rd44, %rd42, %rd7;
	ld.global.f32 	%f55, [%rd44];
	sub.f32 	%f56, %f54, %f55;
	abs.f32 	%f57, %f56;
	max.f32 	%f58, %f53, %f57;
	add.s64 	%rd45, %rd43, %rd7;
	ld.global.f32 	%f59, [%rd45];
	add.s64 	%rd46, %rd44, %rd7;
	ld.global.f32 	%f60, [%rd46];
	sub.f32 	%f61, %f59, %f60;
	abs.f32 	%f62, %f61;
	max.f32 	%f63, %f58, %f62;
	add.s64 	%rd47, %rd45, %rd7;
	ld.global.f32 	%f64, [%rd47];
	add.s64 	%rd48, %rd46, %rd7;
	ld.global.f32 	%f65, [%rd48];
	sub.f32 	%f66, %f64, %f65;
	abs.f32 	%f67, %f66;
	max.f32 	%f68, %f63, %f67;
	add.s64 	%rd49, %rd47, %rd7;
	ld.global.f32 	%f69, [%rd49];
	add.s64 	%rd50, %rd48, %rd7;
	ld.global.f32 	%f70, [%rd50];
	sub.f32 	%f71, %f69, %f70;
	abs.f32 	%f72, %f71;
	max.f32 	%f73, %f68, %f72;
	add.s64 	%rd51, %rd49, %rd7;
	ld.global.f32 	%f74, [%rd51];
	add.s64 	%rd52, %rd50, %rd7;
	ld.global.f32 	%f75, [%rd52];
	sub.f32 	%f76, %f74, %f75;
	abs.f32 	%f77, %f76;
	max.f32 	%f78, %f73, %f77;
	add.s64 	%rd53, %rd51, %rd7;
	ld.global.f32 	%f79, [%rd53];
	add.s64 	%rd54, %rd52, %rd7;
	ld.global.f32 	%f80, [%rd54];
	sub.f32 	%f81, %f79, %f80;
	abs.f32 	%f82, %f81;
	max.f32 	%f83, %f78, %f82;
	add.s64 	%rd55, %rd53, %rd7;
	ld.global.f32 	%f84, [%rd55];
	add.s64 	%rd56, %rd54, %rd7;
	ld.global.f32 	%f85, [%rd56];
	sub.f32 	%f86, %f84, %f85;
	abs.f32 	%f87, %f86;
	max.f32 	%f88, %f83, %f87;
	add.s64 	%rd57, %rd55, %rd7;
	ld.global.f32 	%f89, [%rd57];
	add.s64 	%rd58, %rd56, %rd7;
	ld.global.f32 	%f90, [%rd58];
	sub.f32 	%f91, %f89, %f90;
	abs.f32 	%f92, %f91;
	max.f32 	%f93, %f88, %f92;
	add.s64 	%rd59, %rd57, %rd7;
	ld.global.f32 	%f94, [%rd59];
	add.s64 	%rd60, %rd58, %rd7;
	ld.global.f32 	%f95, [%rd60];
	sub.f32 	%f96, %f94, %f95;
	abs.f32 	%f97, %f96;
	max.f32 	%f175, %f93, %f97;
	add.s64 	%rd89, %rd89, %rd6;
	add.s32 	%r24, %r24, 16;
	setp.ne.s32 	%p4, %r24, 0;
	@%p4 bra 	$L__BB0_4;
	add.s64 	%rd92, %rd2, %rd89;
	add.s64 	%rd93, %rd1, %rd89;
$L__BB0_6:
	setp.eq.s32 	%p5, %r5, 0;
	@%p5 bra 	$L__BB0_15;
	and.b32  	%r9, %r17, 7;
	setp.lt.u32 	%p6, %r5, 8;
	@%p6 bra 	$L__BB0_9;
	ld.global.f32 	%f99, [%rd93];
	ld.global.f32 	%f100, [%rd92];
	sub.f32 	%f101, %f99, %f100;
	abs.f32 	%f102, %f101;
	max.f32 	%f103, %f175, %f102;
	mul.wide.s32 	%rd61, %r18, 4;
	add.s64 	%rd62, %rd93, %rd61;
	add.s64 	%rd63, %rd92, %rd61;
	ld.global.f32 	%f104, [%rd62];
	ld.global.f32 	%f105, [%rd63];
	sub.f32 	%f106, %f104, %f105;
	abs.f32 	%f107, %f106;
	max.f32 	%f108, %f103, %f107;
	add.s64 	%rd64, %rd62, %rd61;
	add.s64 	%rd65, %rd63, %rd61;
	ld.global.f32 	%f109, [%rd64];
	ld.global.f32 	%f110, [%rd65];
	sub.f32 	%f111, %f109, %f110;
	abs.f32 	%f112, %f111;
	max.f32 	%f113, %f108, %f112;
	add.s64 	%rd66, %rd64, %rd61;
	add.s64 	%rd67, %rd65, %rd61;
	ld.global.f32 	%f114, [%rd66];
	ld.global.f32 	%f115, [%rd67];
	sub.f32 	%f116, %f114, %f115;
	abs.f32 	%f117, %f116;
	max.f32 	%f118, %f113, %f117;
	add.s64 	%rd68, %rd66, %rd61;
	add.s64 	%rd69, %rd67, %rd61;
	ld.global.f32 	%f119, [%rd68];
	ld.global.f32 	%f120, [%rd69];
	sub.f32 	%f121, %f119, %f120;
	abs.f32 	%f122, %f121;
	max.f32 	%f123, %f118, %f122;
	add.s64 	%rd70, %rd68, %rd61;
	add.s64 	%rd71, %rd69, %rd61;
	ld.global.f32 	%f124, [%rd70];
	ld.global.f32 	%f125, [%rd71];
	sub.f32 	%f126, %f124, %f125;
	abs.f32 	%f127, %f126;
	max.f32 	%f128, %f123, %f127;
	add.s64 	%rd72, %rd70, %rd61;
	add.s64 	%rd73, %rd71, %rd61;
	ld.global.f32 	%f129, [%rd72];
	ld.global.f32 	%f130, [%rd73];
	sub.f32 	%f131, %f129, %f130;
	abs.f32 	%f132, %f131;
	max.f32 	%f133, %f128, %f132;
	add.s64 	%rd74, %rd72, %rd61;
	add.s64 	%rd75, %rd73, %rd61;
	ld.global.f32 	%f134, [%rd74];
	ld.global.f32 	%f135, [%rd75];
	sub.f32 	%f136, %f134, %f135;
	abs.f32 	%f137, %f136;
	max.f32 	%f175, %f133, %f137;
	add.s64 	%rd93, %rd74, %rd61;
	add.s64 	%rd92, %rd75, %rd61;
$L__BB0_9:
	setp.eq.s32 	%p7, %r9, 0;
	@%p7 bra 	$L__BB0_15;
	and.b32  	%r10, %r17, 3;
	setp.lt.u32 	%p8, %r9, 4;
	@%p8 bra 	$L__BB0_12;
	ld.global.f32 	%f139, [%rd93];
	ld.global.f32 	%f140, [%rd92];
	sub.f32 	%f141, %f139, %f140;
	abs.f32 	%f142, %f141;
	max.f32 	%f143, %f175, %f142;
	mul.wide.s32 	%rd76, %r18, 4;
	add.s64 	%rd77, %rd93, %rd76;
	add.s64 	%rd78, %rd92, %rd76;
	ld.global.f32 	%f144, [%rd77];
	ld.global.f32 	%f145, [%rd78];
	sub.f32 	%f146, %f144, %f145;
	abs.f32 	%f147, %f146;
	max.f32 	%f148, %f143, %f147;
	add.s64 	%rd79, %rd77, %rd76;
	add.s64 	%rd80, %rd78, %rd76;
	ld.global.f32 	%f149, [%rd79];
	ld.global.f32 	%f150, [%rd80];
	sub.f32 	%f151, %f149, %f150;
	abs.f32 	%f152, %f151;
	max.f32 	%f153, %f148, %f152;
	add.s64 	%rd81, %rd79, %rd76;
	add.s64 	%rd82, %rd80, %rd76;
	ld.global.f32 	%f154, [%rd81];
	ld.global.f32 	%f155, [%rd82];
	sub.f32 	%f156, %f154, %f155;
	abs.f32 	%f157, %f156;
	max.f32 	%f175, %f153, %f157;
	add.s64 	%rd93, %rd81, %rd76;
	add.s64 	%rd92, %rd82, %rd76;
$L__BB0_12:
	setp.eq.s32 	%p9, %r10, 0;
	@%p9 bra 	$L__BB0_15;
	mul.wide.s32 	%rd22, %r18, 4;
	neg.s32 	%r25, %r10;
	mov.b64 	%rd96, 0;
$L__BB0_14:
	.pragma "nounroll";
	add.s64 	%rd84, %rd92, %rd96;
	add.s64 	%rd85, %rd93, %rd96;
	ld.global.f32 	%f158, [%rd85];
	ld.global.f32 	%f159, [%rd84];
	sub.f32 	%f160, %f158, %f159;
	abs.f32 	%f161, %f160;
	max.f32 	%f175, %f175, %f161;
	add.s64 	%rd96, %rd96, %rd22;
	add.s32 	%r25, %r25, 1;
	setp.ne.s32 	%p10, %r25, 0;
	@%p10 bra 	$L__BB0_14;
$L__BB0_15:
	shl.b32 	%r20, %r3, 2;
	mov.u32 	%r21, shared_array;
	add.s32 	%r14, %r21, %r20;
	st.shared.f32 	[%r14], %f175;
	setp.lt.u32 	%p11, %r26, 2;
	@%p11 bra 	$L__BB0_19;
$L__BB0_16:
	shr.u32 	%r16, %r26, 1;
	setp.ge.u32 	%p12, %r3, %r16;
	@%p12 bra 	$L__BB0_18;
	ld.shared.f32 	%f162, [%r14];
	shl.b32 	%r22, %r16, 2;
	add.s32 	%r23, %r14, %r22;
	ld.shared.f32 	%f163, [%r23];
	max.f32 	%f164, %f162, %f163;
	st.shared.f32 	[%r14], %f164;
$L__BB0_18:
	bar.sync 	0;
	setp.gt.u32 	%p13, %r26, 3;
	mov.u32 	%r26, %r16;
	@%p13 bra 	$L__BB0_16;
$L__BB0_19:
	cvta.to.global.u64 	%rd86, %rd27;
	ld.shared.f32 	%f165, [shared_array];
	mul.wide.u32 	%rd87, %r1, 4;
	add.s64 	%rd88, %rd86, %rd87;
	st.global.f32 	[%rd88], %f165;
	ret;

}


// ===== COMPILED SASS (sm_100) =====

	.target	sm_100

	.elftype	@"ET_EXEC"


//--------------------- .note.nv.tkinfo           --------------------------
	.section	.note.nv.tkinfo,"",@"SHT_NOTE"
	.sectionflags	@"SHF_NOTE_NV_TKINFO"
	.tkinfo
        /*0018*/ 	.word	0x00000002
        /*0030*/ 	.string	""
        /*0030*/ 	.string	"ptxas"
        /*0030*/ 	.string	"Cuda compilation tools, release 13.0, V13.0.88"
        /*0030*/ 	.string	"Build cuda_13.0.r13.0/compiler.36424714_0"
        /*0030*/ 	.string	"-arch sm_100 -m 64 "



//--------------------- .note.nv.cuinfo           --------------------------
	.section	.note.nv.cuinfo,"",@"SHT_NOTE"
	.sectionflags	@"SHF_NOTE_NV_CUINFO"
        /*0018*/ 	.short	0x0002
        /*001a*/ 	.short	0x0064
        /*001c*/ 	.short	0x0082
	.zero		2


//--------------------- .nv.info                  --------------------------
	.section	.nv.info,"",@"SHT_CUDA_INFO"
	.align	4


	//----- nvinfo : EIATTR_REGCOUNT
	.align		4
        /*0000*/ 	.byte	0x04, 0x2f
        /*0002*/ 	.short	(.L_1 - .L_0)
	.align		4
.L_0:
        /*0004*/ 	.word	index@(_Z24find_max_abs_diff_kerneliiPfS_S_)
        /*0008*/ 	.word	0x00000020


	//----- nvinfo : EIATTR_FRAME_SIZE
	.align		4
.L_1:
        /*000c*/ 	.byte	0x04, 0x11
        /*000e*/ 	.short	(.L_3 - .L_2)
	.align		4
.L_2:
        /*0010*/ 	.word	index@(_Z24find_max_abs_diff_kerneliiPfS_S_)
        /*0014*/ 	.word	0x00000000


	//----- nvinfo : EIATTR_MIN_STACK_SIZE
	.align		4
.L_3:
        /*0018*/ 	.byte	0x04, 0x12
        /*001a*/ 	.short	(.L_5 - .L_4)
	.align		4
.L_4:
        /*001c*/ 	.word	index@(_Z24find_max_abs_diff_kerneliiPfS_S_)
        /*0020*/ 	.word	0x00000000
.L_5:


//--------------------- .nv.compat                --------------------------
	.section	.nv.compat,"",@"SHT_CUDA_COMPAT_INFO"
	.align	4
        /*0000*/ 	.byte	0x02, 0x09, 0x00, 0x00, 0x02, 0x02, 0x01, 0x00, 0x02, 0x05, 0x05, 0x00, 0x03, 0x07, 0x01, 0x01
        /*0010*/ 	.byte	0x02, 0x03, 0x00, 0x00, 0x02, 0x06, 0x01, 0x00, 0x04, 0x0b, 0x08, 0x00, 0x09, 0x00, 0x00, 0x00
        /*0020*/ 	.byte	0x00, 0x00, 0x00, 0x00


//--------------------- .nv.info._Z24find_max_abs_diff_kerneliiPfS_S_ --------------------------
	.section	.nv.info._Z24find_max_abs_diff_kerneliiPfS_S_,"",@"SHT_CUDA_INFO"
	.sectionflags	@""
	.align	4


	//----- nvinfo : EIATTR_CUDA_API_VERSION
	.align		4
        /*0000*/ 	.byte	0x04, 0x37
        /*0002*/ 	.short	(.L_7 - .L_6)
.L_6:
        /*0004*/ 	.word	0x00000082


	//----- nvinfo : EIATTR_KPARAM_INFO
	.align		4
.L_7:
        /*0008*/ 	.byte	0x04, 0x17
        /*000a*/ 	.short	(.L_9 - .L_8)
.L_8:
        /*000c*/ 	.word	0x00000000
        /*0010*/ 	.short	0x0004
        /*0012*/ 	.short	0x0018
        /*0014*/ 	.byte	0x00, 0xf5, 0x21, 0x00


	//----- nvinfo : EIATTR_KPARAM_INFO
	.align		4
.L_9:
        /*0018*/ 	.byte	0x04, 0x17
        /*001a*/ 	.short	(.L_11 - .L_10)
.L_10:
        /*001c*/ 	.word	0x00000000
        /*0020*/ 	.short	0x0003
        /*0022*/ 	.short	0x0010
        /*0024*/ 	.byte	0x00, 0xf5, 0x21, 0x00


	//----- nvinfo : EIATTR_KPARAM_INFO
	.align		4
.L_11:
        /*0028*/ 	.byte	0x04, 0x17
        /*002a*/ 	.short	(.L_13 - .L_12)
.L_12:
        /*002c*/ 	.word	0x00000000
        /*0030*/ 	.short	0x0002
        /*0032*/ 	.short	0x0008
        /*0034*/ 	.byte	0x00, 0xf5, 0x21, 0x00


	//----- nvinfo : EIATTR_KPARAM_INFO
	.align		4
.L_13:
        /*0038*/ 	.byte	0x04, 0x17
        /*003a*/ 	.short	(.L_15 - .L_14)
.L_14:
        /*003c*/ 	.word	0x00000000
        /*0040*/ 	.short	0x0001
        /*0042*/ 	.short	0x0004
        /*0044*/ 	.byte	0x00, 0xf0, 0x11, 0x00


	//----- nvinfo : EIATTR_KPARAM_INFO
	.align		4
.L_15:
        /*0048*/ 	.byte	0x04, 0x17
        /*004a*/ 	.short	(.L_17 - .L_16)
.L_16:
        /*004c*/ 	.word	0x00000000
        /*0050*/ 	.short	0x0000
        /*0052*/ 	.short	0x0000
        /*0054*/ 	.byte	0x00, 0xf0, 0x11, 0x00


	//----- nvinfo : EIATTR_SPARSE_MMA_MASK
	.align		4
.L_17:
        /*0058*/ 	.byte	0x03, 0x50
        /*005a*/ 	.short	0x0000


	//----- nvinfo : EIATTR_MAXREG_COUNT
	.align		4
        /*005c*/ 	.byte	0x03, 0x1b
        /*005e*/ 	.short	0x00ff


	//----- nvinfo : EIATTR_NUM_BARRIERS
	.align		4
        /*0060*/ 	.byte	0x02, 0x4c
        /*0062*/ 	.byte	0x01
	.zero		1


	//----- nvinfo : EIATTR_MERCURY_ISA_VERSION
	.align		4
        /*0064*/ 	.byte	0x03, 0x5f
        /*0066*/ 	.short	0x0101


	//----- nvinfo : EIATTR_VRC_CTA_INIT_COUNT
	.align		4
        /*0068*/ 	.byte	0x02, 0x4a
	.zero		1
	.zero		1


	//----- nvinfo : EIATTR_EXIT_INSTR_OFFSETS
	.align		4
        /*006c*/ 	.byte	0x04, 0x1c
        /*006e*/ 	.short	(.L_19 - .L_18)


	//   ....[0]....
.L_18:
        /*0070*/ 	.word	0x00000f50


	//----- nvinfo : EIATTR_CRS_STACK_SIZE
	.align		4
.L_19:
        /*0074*/ 	.byte	0x04, 0x1e
        /*0076*/ 	.short	(.L_21 - .L_20)
.L_20:
        /*0078*/ 	.word	0x00000000


	//----- nvinfo : EIATTR_CBANK_PARAM_SIZE
	.align		4
.L_21:
        /*007c*/ 	.byte	0x03, 0x19
        /*007e*/ 	.short	0x0020


	//----- nvinfo : EIATTR_PARAM_CBANK
	.align		4
        /*0080*/ 	.byte	0x04, 0x0a
        /*0082*/ 	.short	(.L_23 - .L_22)
	.align		4
.L_22:
        /*0084*/ 	.word	index@(.nv.constant0._Z24find_max_abs_diff_kerneliiPfS_S_)
        /*0088*/ 	.short	0x0380
        /*008a*/ 	.short	0x0020


	//----- nvinfo : EIATTR_SW_WAR
	.align		4
.L_23:
        /*008c*/ 	.byte	0x04, 0x36
        /*008e*/ 	.short	(.L_25 - .L_24)
.L_24:
        /*0090*/ 	.word	0x00000008
.L_25:


//--------------------- .nv.callgraph             --------------------------
	.section	.nv.callgraph,"",@"SHT_CUDA_CALLGRAPH"
	.align	4
	.sectionentsize	8
	.align		4
        /*0000*/ 	.word	0x00000000
	.align		4
        /*0004*/ 	.word	0xffffffff
	.align		4
        /*0008*/ 	.word	0x00000000
	.align		4
        /*000c*/ 	.word	0xfffffffe
	.align		4
        /*0010*/ 	.word	0x00000000
	.align		4
        /*0014*/ 	.word	0xfffffffd
	.align		4
        /*0018*/ 	.word	0x00000000
	.align		4
        /*001c*/ 	.word	0xfffffffc


//--------------------- .text._Z24find_max_abs_diff_kerneliiPfS_S_ --------------------------
	.section	.text._Z24find_max_abs_diff_kerneliiPfS_S_,"ax",@progbits
	.align	128
        .global         _Z24find_max_abs_diff_kerneliiPfS_S_
        .type           _Z24find_max_abs_diff_kerneliiPfS_S_,@function
        .size           _Z24find_max_abs_diff_kerneliiPfS_S_,(.L_x_10 - _Z24find_max_abs_diff_kerneliiPfS_S_)
        .other          _Z24find_max_abs_diff_kerneliiPfS_S_,@"STO_CUDA_ENTRY STV_DEFAULT"
_Z24find_max_abs_diff_kerneliiPfS_S_:
.text._Z24find_max_abs_diff_kerneliiPfS_S_:
[----:B------:R-:W-:Y:S01]  /*0000*/  LDC R1, c[0x0][0x37c] ;  /* 0x0000df00ff017b82 */ /* 0x000fe20000000800 */
[----:B------:R-:W0:Y:S07]  /*0010*/  S2R R0, SR_CTAID.X ;  /* 0x0000000000007919 */ /* 0x000e2e0000002500 */
[----:B------:R-:W1:Y:S01]  /*0020*/  LDC R2, c[0x0][0x384] ;  /* 0x0000e100ff027b82 */ /* 0x000e620000000800 */
[----:B------:R-:W2:Y:S01]  /*0030*/  LDCU UR4, c[0x0][0x360] ;  /* 0x00006c00ff0477ac */ /* 0x000ea20008000800 */
[----:B------:R-:W-:Y:S01]  /*0040*/  BSSY.RECONVERGENT B0, `(.L_x_0) ;  /* 0x00000d7000007945 */ /* 0x000fe20003800200 */
[----:B------:R-:W0:Y:S01]  /*0050*/  S2R R3, SR_TID.X ;  /* 0x0000000000037919 */ /* 0x000e220000002100 */
[----:B------:R-:W-:Y:S01]  /*0060*/  HFMA2 R8, -RZ, RZ, 0, 0 ;  /* 0x00000000ff087431 */ /* 0x000fe200000001ff */
[----:B------:R-:W3:Y:S01]  /*0070*/  LDCU.64 UR8, c[0x0][0x358] ;  /* 0x00006b00ff0877ac */ /* 0x000ee20008000a00 */
[----:B--2---:R-:W-:Y:S01]  /*0080*/  MOV R5, UR4 ;  /* 0x0000000400057c02 */ /* 0x004fe20008000f00 */
[----:B0-----:R-:W-:-:S05]  /*0090*/  IMAD R7, R0, UR4, R3 ;  /* 0x0000000400077c24 */ /* 0x001fca000f8e0203 */
[----:B-1----:R-:W-:-:S13]  /*00a0*/  ISETP.GE.AND P0, PT, R7, R2, PT ;  /* 0x000000020700720c */ /* 0x002fda0003f06270 */
[----:B---3--:R-:W-:Y:S05]  /*00b0*/  @P0 BRA `(.L_x_1) ;  /* 0x0000000c003c0947 */ /* 0x008fea0003800000 */
[----:B------:R-:W0:Y:S01]  /*00c0*/  LDCU UR5, c[0x0][0x380] ;  /* 0x00007000ff0577ac */ /* 0x000e220008000800 */
[----:B------:R-:W-:Y:S01]  /*00d0*/  IMAD.WIDE R6, R7, 0x4, RZ ;  /* 0x0000000407067825 */ /* 0x000fe200078e02ff */
[----:B------:R-:W1:Y:S01]  /*00e0*/  LDCU.64 UR10, c[0x0][0x388] ;  /* 0x00007100ff0a77ac */ /* 0x000e620008000a00 */
[----:B------:R-:W2:Y:S01]  /*00f0*/  LDCU.64 UR12, c[0x0][0x390] ;  /* 0x00007200ff0c77ac */ /* 0x000ea20008000a00 */
[----:B0-----:R-:W-:Y:S01]  /*0100*/  UISETP.GE.AND UP0, UPT, UR5, 0x1, UPT ;  /* 0x000000010500788c */ /* 0x001fe2000bf06270 */
[C---:B-1----:R-:W-:Y:S02]  /*0110*/  IADD3 R24, P0, PT, R6.reuse, UR10, RZ ;  /* 0x0000000a06187c10 */ /* 0x042fe4000ff1e0ff */
[----:B--2---:R-:W-:Y:S02]  /*0120*/  IADD3 R26, P1, PT, R6, UR12, RZ ;  /* 0x0000000c061a7c10 */ /* 0x004fe4000ff3e0ff */
[C---:B------:R-:W-:Y:S02]  /*0130*/  IADD3.X R25, PT, PT, R7.reuse, UR11, RZ, P0, !PT ;  /* 0x0000000b07197c10 */ /* 0x040fe400087fe4ff */
[----:B------:R-:W-:-:S02]  /*0140*/  IADD3.X R27, PT, PT, R7, UR13, RZ, P1, !PT ;  /* 0x0000000d071b7c10 */ /* 0x000fc40008ffe4ff */
[----:B------:R-:W-:Y:S07]  /*0150*/  BRA.U !UP0, `(.L_x_1) ;  /* 0x0000000d08147547 */ /* 0x000fee000b800000 */
[----:B------:R-:W-:Y:S01]  /*0160*/  UISETP.GE.U32.AND UP0, UPT, UR5, 0x10, UPT ;  /* 0x000000100500788c */ /* 0x000fe2000bf06070 */
[----:B------:R-:W-:Y:S01]  /*0170*/  MOV R8, RZ ;  /* 0x000000ff00087202 */ /* 0x000fe20000000f00 */
[----:B------:R-:W-:-:S07]  /*0180*/  ULOP3.LUT UR6, UR5, 0xf, URZ, 0xc0, !UPT ;  /* 0x0000000f05067892 */ /* 0x000fce000f8ec0ff */
[----:B------:R-:W-:Y:S05]  /*0190*/  BRA.U !UP0, `(.L_x_2) ;  /* 0x0000000508947547 */ /* 0x000fea000b800000 */
[----:B------:R-:W-:Y:S01]  /*01a0*/  HFMA2 R8, -RZ, RZ, 0, 0 ;  /* 0x00000000ff087431 */ /* 0x000fe200000001ff */
[----:B------:R-:W-:-:S04]  /*01b0*/  ULOP3.LUT UR4, UR5, 0x7ffffff0, URZ, 0xc0, !UPT ;  /* 0x7ffffff005047892 */ /* 0x000fc8000f8ec0ff */
[----:B------:R-:W-:-:S12]  /*01c0*/  UIADD3 UR4, UPT, UPT, -UR4, URZ, URZ ;  /* 0x000000ff04047290 */ /* 0x000fd8000fffe1ff */
.L_x_3:
[C---:B------:R-:W-:Y:S02]  /*01d0*/  IADD3 R22, P0, PT, R6.reuse, UR12, RZ ;  /* 0x0000000c06167c10 */ /* 0x040fe4000ff1e0ff */
[----:B------:R-:W-:Y:S02]  /*01e0*/  IADD3 R10, P1, PT, R6, UR10, RZ ;  /* 0x0000000a060a7c10 */ /* 0x000fe4000ff3e0ff */
[C---:B------:R-:W-:Y:S02]  /*01f0*/  IADD3.X R23, PT, PT, R7.reuse, UR13, RZ, P0, !PT ;  /* 0x0000000d07177c10 */ /* 0x040fe400087fe4ff */
[----:B------:R-:W-:-:S03]  /*0200*/  IADD3.X R11, PT, PT, R7, UR11, RZ, P1, !PT ;  /* 0x0000000b070b7c10 */ /* 0x000fc60008ffe4ff */
[----:B------:R-:W2:Y:S01]  /*0210*/  LDG.E R16, desc[UR8][R22.64] ;  /* 0x0000000816107981 */ /* 0x000ea2000c1e1900 */
[----:B------:R-:W-:-:S03]  /*0220*/  IMAD.WIDE R20, R2, 0x4, R22 ;  /* 0x0000000402147825 */ /* 0x000fc600078e0216 */
[----:B------:R-:W2:Y:S01]  /*0230*/  LDG.E R17, desc[UR8][R10.64] ;  /* 0x000000080a117981 */ /* 0x000ea2000c1e1900 */
[----:B------:R-:W-:-:S03]  /*0240*/  IMAD.WIDE R24, R2, 0x4, R10 ;  /* 0x0000000402187825 */ /* 0x000fc600078e020a */
[----:B------:R0:W3:Y:S04]  /*0250*/  LDG.E R14, desc[UR8][R20.64] ;  /* 0x00000008140e7981 */ /* 0x0000e8000c1e1900 */
[----:B------:R1:W3:Y:S01]  /*0260*/  LDG.E R15, desc[UR8][R24.64] ;  /* 0x00000008180f7981 */ /* 0x0002e2000c1e1900 */
[----:B------:R-:W-:-:S04]  /*0270*/  IMAD.WIDE R28, R2, 0x4, R24 ;  /* 0x00000004021c7825 */ /* 0x000fc800078e0218 */
[C---:B0-----:R-:W-:Y:S01]  /*0280*/  IMAD.WIDE R20, R2.reuse, 0x4, R20 ;  /* 0x0000000402147825 */ /* 0x041fe200078e0214 */
[----:B------:R-:W4:Y:S03]  /*0290*/  LDG.E R4, desc[UR8][R28.64] ;  /* 0x000000081c047981 */ /* 0x000f26000c1e1900 */
[C---:B------:R-:W-:Y:S01]  /*02a0*/  IMAD.WIDE R18, R2.reuse, 0x4, R28 ;  /* 0x0000000402127825 */ /* 0x040fe200078e021c */
[----:B------:R-:W4:Y:S03]  /*02b0*/  LDG.E R11, desc[UR8][R20.64] ;  /* 0x00000008140b7981 */ /* 0x000f26000c1e1900 */
[C---:B------:R-:W-:Y:S01]  /*02c0*/  IMAD.WIDE R12, R2.reuse, 0x4, R20 ;  /* 0x00000004020c7825 */ /* 0x040fe200078e0214 */
[----:B------:R0:W5:Y:S04]  /*02d0*/  LDG.E R10, desc[UR8][R18.64] ;  /* 0x00000008120a7981 */ /* 0x000168000c1e1900 */
[----:B------:R0:W5:Y:S01]  /*02e0*/  LDG.E R9, desc[UR8][R12.64] ;  /* 0x000000080c097981 */ /* 0x000162000c1e1900 */
[----:B------:R-:W-:-:S04]  /*02f0*/  IMAD.WIDE R26, R2, 0x4, R18 ;  /* 0x00000004021a7825 */ /* 0x000fc800078e0212 */
[----:B-1----:R-:W-:-:S04]  /*0300*/  IMAD.WIDE R24, R2, 0x4, R12 ;  /* 0x0000000402187825 */ /* 0x002fc800078e020c */
[C---:B------:R-:W-:Y:S02]  /*0310*/  IMAD.WIDE R22, R2.reuse, 0x4, R26 ;  /* 0x0000000402167825 */ /* 0x040fe400078e021a */
[----:B------:R-:W5:Y:S02]  /*0320*/  LDG.E R27, desc[UR8][R26.64] ;  /* 0x000000081a1b7981 */ /* 0x000f64000c1e1900 */
[C---:B0-----:R-:W-:Y:S02]  /*0330*/  IMAD.WIDE R18, R2.reuse, 0x4, R24 ;  /* 0x0000000402127825 */ /* 0x041fe400078e0218 */
[----:B------:R-:W5:Y:S02]  /*0340*/  LDG.E R24, desc[UR8][R24.64] ;  /* 0x0000000818187981 */ /* 0x000f64000c1e1900 */
[C---:B------:R-:W-:Y:S02]  /*0350*/  IMAD.WIDE R20, R2.reuse, 0x4, R22 ;  /* 0x0000000402147825 */ /* 0x040fe400078e0216 */
[----:B------:R2:W5:Y:S02]  /*0360*/  LDG.E R28, desc[UR8][R18.64] ;  /* 0x00000008121c7981 */ /* 0x000564000c1e1900 */
[----:B------:R-:W-:-:S02]  /*0370*/  IMAD.WIDE R12, R2, 0x4, R18 ;  /* 0x00000004020c7825 */ /* 0x000fc400078e0212 */
[----:B------:R-:W5:Y:S02]  /*0380*/  LDG.E R25, desc[UR8][R22.64] ;  /* 0x0000000816197981 */ /* 0x000f64000c1e1900 */
[----:B--2---:R-:W-:Y:S02]  /*0390*/  FADD R19, R17, -R16 ;  /* 0x8000001011137221 */ /* 0x004fe40000000000 */
[----:B------:R0:W2:Y:S04]  /*03a0*/  LDG.E R16, desc[UR8][R20.64] ;  /* 0x0000000814107981 */ /* 0x0000a8000c1e1900 */
[----:B------:R1:W2:Y:S01]  /*03b0*/  LDG.E R17, desc[UR8][R12.64] ;  /* 0x000000080c117981 */ /* 0x0002a2000c1e1900 */
[----:B0-----:R-:W-:-:S04]  /*03c0*/  IMAD.WIDE R20, R2, 0x4, R20 ;  /* 0x0000000402147825 */ /* 0x001fc800078e0214 */
[----:B-1----:R-:W-:-:S04]  /*03d0*/  IMAD.WIDE R12, R2, 0x4, R12 ;  /* 0x00000004020c7825 */ /* 0x002fc800078e020c */
[----:B---3--:R-:W-:Y:S01]  /*03e0*/  FADD R18, R15, -R14 ;  /* 0x8000000e0f127221 */ /* 0x008fe20000000000 */
[----:B------:R-:W3:Y:S01]  /*03f0*/  LDG.E R29, desc[UR8][R20.64] ;  /* 0x00000008141d7981 */ /* 0x000ee2000c1e1900 */
[----:B------:R-:W-:-:S03]  /*0400*/  IMAD.WIDE R22, R2, 0x4, R20 ;  /* 0x0000000402167825 */ /* 0x000fc600078e0214 */
[----:B------:R5:W3:Y:S01]  /*0410*/  LDG.E R26, desc[UR8][R12.64] ;  /* 0x000000080c1a7981 */ /* 0x000ae2000c1e1900 */
[----:B------:R-:W-:Y:S01]  /*0420*/  IMAD.WIDE R14, R2, 0x4, R12 ;  /* 0x00000004020e7825 */ /* 0x000fe200078e020c */
[----:B------:R-:W-:Y:S02]  /*0430*/  FMNMX3 R8, R8, |R19|, |R18|, !PT ;  /* 0x4000001308087276 */ /* 0x000fe40007800412 */
[----:B------:R0:W3:Y:S04]  /*0440*/  LDG.E R19, desc[UR8][R22.64] ;  /* 0x0000000816137981 */ /* 0x0000e8000c1e1900 */
[----:B------:R-:W3:Y:S01]  /*0450*/  LDG.E R18, desc[UR8][R14.64] ;  /* 0x000000080e127981 */ /* 0x000ee2000c1e1900 */
[----:B----4-:R-:W-:Y:S01]  /*0460*/  FADD R4, R4, -R11 ;  /* 0x8000000b04047221 */ /* 0x010fe20000000000 */
[----:B-----5:R-:W-:Y:S01]  /*0470*/  FADD R13, R10, -R9 ;  /* 0x800000090a0d7221 */ /* 0x020fe20000000000 */
[----:B------:R-:W-:-:S04]  /*0480*/  IMAD.WIDE R10, R2, 0x4, R14 ;  /* 0x00000004020a7825 */ /* 0x000fc800078e020e */
[----:B0-----:R-:W-:Y:S01]  /*0490*/  IMAD.WIDE R22, R2, 0x4, R22 ;  /* 0x0000000402167825 */ /* 0x001fe200078e0216 */
[----:B------:R-:W-:Y:S02]  /*04a0*/  FMNMX3 R8, R8, |R4|, |R13|, !PT ;  /* 0x4000000408087276 */ /* 0x000fe4000780040d */
[----:B------:R0:W4:Y:S01]  /*04b0*/  LDG.E R4, desc[UR8][R10.64] ;  /* 0x000000080a047981 */ /* 0x000122000c1e1900 */
[----:B------:R-:W-:-:S03]  /*04c0*/  IMAD.WIDE R12, R2, 0x4, R10 ;  /* 0x00000004020c7825 */ /* 0x000fc600078e020a */
[----:B------:R1:W4:Y:S01]  /*04d0*/  LDG.E R9, desc[UR8][R22.64] ;  /* 0x0000000816097981 */ /* 0x000322000c1e1900 */
[----:B------:R-:W-:-:S04]  /*04e0*/  IMAD.WIDE R20, R2, 0x4, R22 ;  /* 0x0000000402147825 */ /* 0x000fc800078e0216 */
[----:B0-----:R-:W-:-:S04]  /*04f0*/  IMAD.WIDE R10, R2, 0x4, R12 ;  /* 0x00000004020a7825 */ /* 0x001fc800078e020c */
[----:B------:R-:W-:Y:S01]  /*0500*/  FADD R28, R25, -R28 ;  /* 0x8000001c191c7221 */ /* 0x000fe20000000000 */
[----:B------:R-:W-:Y:S01]  /*0510*/  FADD R24, R27, -R24 ;  /* 0x800000181b187221 */ /* 0x000fe20000000000 */
[----:B------:R-:W5:Y:S01]  /*0520*/  LDG.E R12, desc[UR8][R12.64] ;  /* 0x000000080c0c7981 */ /* 0x000f62000c1e1900 */
[----:B------:R-:W-:-:S03]  /*0530*/  IMAD.WIDE R14, R2, 0x4, R20 ;  /* 0x00000004020e7825 */ /* 0x000fc600078e0214 */
[----:B------:R0:W5:Y:S01]  /*0540*/  LDG.E R27, desc[UR8][R20.64] ;  /* 0x00000008141b7981 */ /* 0x000162000c1e1900 */
[----:B-1----:R-:W-:-:S03]  /*0550*/  IMAD.WIDE R22, R2, 0x4, R10 ;  /* 0x0000000402167825 */ /* 0x002fc600078e020a */
[----:B------:R1:W5:Y:S01]  /*0560*/  LDG.E R25, desc[UR8][R14.64] ;  /* 0x000000080e197981 */ /* 0x000362000c1e1900 */
[----:B------:R-:W-:-:S03]  /*0570*/  FMNMX3 R8, R8, |R24|, |R28|, !PT ;  /* 0x4000001808087276 */ /* 0x000fc6000780041c */
[----:B------:R-:W5:Y:S01]  /*0580*/  LDG.E R10, desc[UR8][R10.64] ;  /* 0x000000080a0a7981 */ /* 0x000f62000c1e1900 */
[----:B0-----:R-:W-:-:S03]  /*0590*/  IMAD.WIDE R20, R2, 0x4, R22 ;  /* 0x0000000402147825 */ /* 0x001fc600078e0216 */
[----:B------:R-:W5:Y:S01]  /*05a0*/  LDG.E R24, desc[UR8][R22.64] ;  /* 0x0000000816187981 */ /* 0x000f62000c1e1900 */
[----:B-1----:R-:W-:-:S05]  /*05b0*/  IMAD.WIDE R14, R2, 0x4, R14 ;  /* 0x00000004020e7825 */ /* 0x002fca00078e020e */
[----:B------:R0:W5:Y:S01]  /*05c0*/  LDG.E R11, desc[UR8][R14.64] ;  /* 0x000000080e0b7981 */ /* 0x000162000c1e1900 */
[----:B--2---:R-:W-:Y:S01]  /*05d0*/  FADD R13, R16, -R17 ;  /* 0x80000011100d7221 */ /* 0x004fe20000000000 */
[----:B------:R-:W-:-:S04]  /*05e0*/  IMAD.WIDE R16, R2, 0x4, R14 ;  /* 0x0000000402107825 */ /* 0x000fc800078e020e */
[C---:B0-----:R-:W-:Y:S01]  /*05f0*/  IMAD.WIDE R14, R2.reuse, 0x4, R20 ;  /* 0x00000004020e7825 */ /* 0x041fe200078e0214 */
[----:B------:R0:W2:Y:S03]  /*0600*/  LDG.E R28, desc[UR8][R16.64] ;  /* 0x00000008101c7981 */ /* 0x0000a6000c1e1900 */
[----:B0-----:R-:W-:-:S04]  /*0610*/  IMAD.WIDE R16, R2, 0x4, R16 ;  /* 0x0000000402107825 */ /* 0x001fc800078e0210 */
[----:B---3--:R-:W-:Y:S02]  /*0620*/  FADD R26, R29, -R26 ;  /* 0x8000001a1d1a7221 */ /* 0x008fe40000000000 */
[----:B------:R0:W2:Y:S01]  /*0630*/  LDG.E R29, desc[UR8][R20.64] ;  /* 0x00000008141d7981 */ /* 0x0000a2000c1e1900 */
[----:B------:R-:W-:-:S06]  /*0640*/  IMAD.WIDE R22, R2, 0x4, R14 ;  /* 0x0000000402167825 */ /* 0x000fcc00078e020e */
[----:B------:R-:W3:Y:S01]  /*0650*/  LDG.E R23, desc[UR8][R22.64] ;  /* 0x0000000816177981 */ /* 0x000ee2000c1e1900 */
[----:B0-----:R-:W-:Y:S01]  /*0660*/  FADD R21, R19, -R18 ;  /* 0x8000001213157221 */ /* 0x001fe20000000000 */
[----:B------:R-:W-:Y:S02]  /*0670*/  IMAD.WIDE R18, R2, 0x4, R16 ;  /* 0x0000000402127825 */ /* 0x000fe400078e0210 */
[----:B------:R-:W3:Y:S04]  /*0680*/  LDG.E R20, desc[UR8][R16.64] ;  /* 0x0000000810147981 */ /* 0x000ee8000c1e1900 */
[----:B------:R-:W3:Y:S04]  /*0690*/  LDG.E R18, desc[UR8][R18.64] ;  /* 0x0000000812127981 */ /* 0x000ee8000c1e1900 */
[----:B------:R-:W3:Y:S01]  /*06a0*/  LDG.E R17, desc[UR8][R14.64] ;  /* 0x000000080e117981 */ /* 0x000ee2000c1e1900 */
[----:B----4-:R-:W-:Y:S01]  /*06b0*/  FADD R4, R9, -R4 ;  /* 0x8000000409047221 */ /* 0x010fe20000000000 */
[----:B------:R-:W-:Y:S01]  /*06c0*/  FMNMX3 R8, R8, |R13|, |R26|, !PT ;  /* 0x4000000d08087276 */ /* 0x000fe2000780041a */
[----:B------:R-:W-:-:S03]  /*06d0*/  UIADD3 UR4, UPT, UPT, UR4, 0x10, URZ ;  /* 0x0000001004047890 */ /* 0x000fc6000fffe0ff */
[----:B------:R-:W-:Y:S01]  /*06e0*/  FMNMX3 R4, R8, |R21|, |R4|, !PT ;  /* 0x4000001508047276 */ /* 0x000fe20007800404 */
[----:B------:R-:W-:Y:S01]  /*06f0*/  UISETP.NE.AND UP0, UPT, UR4, URZ, UPT ;  /* 0x000000ff0400728c */ /* 0x000fe2000bf05270 */
[----:B-----5:R-:W-:Y:S01]  /*0700*/  FADD R27, R27, -R12 ;  /* 0x8000000c1b1b7221 */ /* 0x020fe20000000000 */
[----:B------:R-:W-:-:S05]  /*0710*/  FADD R10, R25, -R10 ;  /* 0x8000000a190a7221 */ /* 0x000fca0000000000 */
[----:B------:R-:W-:Y:S01]  /*0720*/  FMNMX3 R4, R4, |R27|, |R10|, !PT ;  /* 0x4000001b04047276 */ /* 0x000fe2000780040a */
[----:B------:R-:W-:Y:S01]  /*0730*/  FADD R11, R11, -R24 ;  /* 0x800000180b0b7221 */ /* 0x000fe20000000000 */
[----:B------:R-:W-:-:S04]  /*0740*/  IMAD.WIDE R6, R2, 0x40, R6 ;  /* 0x0000004002067825 */ /* 0x000fc800078e0206 */
[----:B--2---:R-:W-:-:S05]  /*0750*/  FADD R28, R28, -R29 ;  /* 0x8000001d1c1c7221 */ /* 0x004fca0000000000 */
[----:B------:R-:W-:Y:S01]  /*0760*/  FMNMX3 R4, R4, |R11|, |R28|, !PT ;  /* 0x4000000b04047276 */ /* 0x000fe2000780041c */
[----:B---3--:R-:W-:Y:S01]  /*0770*/  FADD R18, R18, -R23 ;  /* 0x8000001712127221 */ /* 0x008fe20000000000 */
[----:B------:R-:W-:-:S05]  /*0780*/  FADD R17, R20, -R17 ;  /* 0x8000001114117221 */ /* 0x000fca0000000000 */
[----:B------:R-:W-:Y:S01]  /*0790*/  FMNMX3 R8, R4, |R17|, |R18|, !PT ;  /* 0x4000001104087276 */ /* 0x000fe20007800412 */
[----:B------:R-:W-:Y:S06]  /*07a0*/  BRA.U UP0, `(.L_x_3) ;  /* 0xfffffff900887547 */ /* 0x000fec000b83ffff */
[C---:B------:R-:W-:Y:S02]  /*07b0*/  IADD3 R26, P0, PT, R6.reuse, UR12, RZ ;  /* 0x0000000c061a7c10 */ /* 0x040fe4000ff1e0ff */
[----:B------:R-:W-:Y:S02]  /*07c0*/  IADD3 R24, P1, PT, R6, UR10, RZ ;  /* 0x0000000a06187c10 */ /* 0x000fe4000ff3e0ff */
[C---:B------:R-:W-:Y:S02]  /*07d0*/  IADD3.X R27, PT, PT, R7.reuse, UR13, RZ, P0, !PT ;  /* 0x0000000d071b7c10 */ /* 0x040fe400087fe4ff */
[----:B------:R-:W-:-:S09]  /*07e0*/  IADD3.X R25, PT, PT, R7, UR11, RZ, P1, !PT ;  /* 0x0000000b07197c10 */ /* 0x000fd20008ffe4ff */
.L_x_2:
[----:B------:R-:W-:-:S09]  /*07f0*/  UISETP.NE.AND UP0, UPT, UR6, URZ, UPT ;  /* 0x000000ff0600728c */ /* 0x000fd2000bf05270 */
[----:B------:R-:W-:Y:S05]  /*0800*/  BRA.U !UP0, `(.L_x_1) ;  /* 0x0000000508687547 */ /* 0x000fea000b800000 */
[----:B------:R-:W-:Y:S02]  /*0810*/  UISETP.GE.U32.AND UP0, UPT, UR6, 0x8, UPT ;  /* 0x000000080600788c */ /* 0x000fe4000bf06070 */
[----:B------:R-:W-:-:S04]  /*0820*/  ULOP3.LUT UR7, UR5, 0x7, URZ, 0xc0, !UPT ;  /* 0x0000000705077892 */ /* 0x000fc8000f8ec0ff */
[----:B------:R-:W-:-:S03]  /*0830*/  UISETP.NE.AND UP1, UPT, UR7, URZ, UPT ;  /* 0x000000ff0700728c */ /* 0x000fc6000bf25270 */
[----:B------:R-:W-:Y:S08]  /*0840*/  BRA.U !UP0, `(.L_x_4) ;  /* 0x0000000108b07547 */ /* 0x000ff0000b800000 */
[C---:B------:R-:W-:Y:S01]  /*0850*/  IMAD.WIDE R22, R2.reuse, 0x4, R24 ;  /* 0x0000000402167825 */ /* 0x040fe200078e0218 */
[----:B------:R-:W2:Y:S03]  /*0860*/  LDG.E R7, desc[UR8][R24.64] ;  /* 0x0000000818077981 */ /* 0x000ea6000c1e1900 */
[C---:B------:R-:W-:Y:S01]  /*0870*/  IMAD.WIDE R20, R2.reuse, 0x4, R26 ;  /* 0x0000000402147825 */ /* 0x040fe200078e021a */
[----:B------:R-:W3:Y:S03]  /*0880*/  LDG.E R6, desc[UR8][R22.64] ;  /* 0x0000000816067981 */ /* 0x000ee6000c1e1900 */
[C---:B------:R-:W-:Y:S01]  /*0890*/  IMAD.WIDE R28, R2.reuse, 0x4, R22 ;  /* 0x00000004021c7825 */ /* 0x040fe200078e0216 */
[----:B------:R0:W3:Y:S03]  /*08a0*/  LDG.E R9, desc[UR8][R20.64] ;  /* 0x0000000814097981 */ /* 0x0000e6000c1e1900 */
[C---:B------:R-:W-:Y:S01]  /*08b0*/  IMAD.WIDE R12, R2.reuse, 0x4, R20 ;  /* 0x00000004020c7825 */ /* 0x040fe200078e0214 */
[----:B------:R1:W2:Y:S03]  /*08c0*/  LDG.E R4, desc[UR8][R26.64] ;  /* 0x000000081a047981 */ /* 0x0002a6000c1e1900 */
[----:B------:R-:W-:-:S02]  /*08d0*/  IMAD.WIDE R10, R2, 0x4, R28 ;  /* 0x00000004020a7825 */ /* 0x000fc400078e021c */
[----:B------:R-:W4:Y:S02]  /*08e0*/  LDG.E R28, desc[UR8][R28.64] ;  /* 0x000000081c1c7981 */ /* 0x000f24000c1e1900 */
[C---:B------:R-:W-:Y:S02]  /*08f0*/  IMAD.WIDE R14, R2.reuse, 0x4, R12 ;  /* 0x00000004020e7825 */ /* 0x040fe400078e020c */
[----:B------:R-:W4:Y:S02]  /*0900*/  LDG.E R13, desc[UR8][R12.64] ;  /* 0x000000080c0d7981 */ /* 0x000f24000c1e1900 */
[----:B------:R-:W-:-:S04]  /*0910*/  IMAD.WIDE R16, R2, 0x4, R10 ;  /* 0x0000000402107825 */ /* 0x000fc800078e020a */
[C---:B------:R-:W-:Y:S01]  /*0920*/  IMAD.WIDE R18, R2.reuse, 0x4, R14 ;  /* 0x0000000402127825 */ /* 0x040fe200078e020e */
[----:B------:R-:W5:Y:S03]  /*0930*/  LDG.E R29, desc[UR8][R10.64] ;  /* 0x000000080a1d7981 */ /* 0x000f66000c1e1900 */
[C---:B0-----:R-:W-:Y:S01]  /*0940*/  IMAD.WIDE R20, R2.reuse, 0x4, R16 ;  /* 0x0000000402147825 */ /* 0x041fe200078e0210 */
[----:B------:R0:W5:Y:S03]  /*0950*/  LDG.E R12, desc[UR8][R14.64] ;  /* 0x000000080e0c7981 */ /* 0x000166000c1e1900 */
[C---:B------:R-:W-:Y:S01]  /*0960*/  IMAD.WIDE R22, R2.reuse, 0x4, R18 ;  /* 0x0000000402167825 */ /* 0x040fe200078e0212 */
[----:B------:R-:W5:Y:S03]  /*0970*/  LDG.E R16, desc[UR8][R16.64] ;  /* 0x0000000810107981 */ /* 0x000f66000c1e1900 */
[C---:B------:R-:W-:Y:S01]  /*0980*/  IMAD.WIDE R24, R2.reuse, 0x4, R20 ;  /* 0x0000000402187825 */ /* 0x040fe200078e0214 */
[----:B------:R-:W5:Y:S03]  /*0990*/  LDG.E R19, desc[UR8][R18.64] ;  /* 0x0000000812137981 */ /* 0x000f66000c1e1900 */
[C---:B-1----:R-:W-:Y:S01]  /*09a0*/  IMAD.WIDE R26, R2.reuse, 0x4, R22 ;  /* 0x00000004021a7825 */ /* 0x042fe200078e0216 */
[----:B------:R-:W5:Y:S03]  /*09b0*/  LDG.E R20, desc[UR8][R20.64] ;  /* 0x0000000814147981 */ /* 0x000f66000c1e1900 */
[C---:B0-----:R-:W-:Y:S01]  /*09c0*/  IMAD.WIDE R14, R2.reuse, 0x4, R24 ;  /* 0x00000004020e7825 */ /* 0x041fe200078e0218 */
[----:B------:R-:W5:Y:S03]  /*09d0*/  LDG.E R23, desc[UR8][R22.64] ;  /* 0x0000000816177981 */ /* 0x000f66000c1e1900 */
[----:B------:R-:W-:Y:S01]  /*09e0*/  IMAD.WIDE R10, R2, 0x4, R26 ;  /* 0x00000004020a7825 */ /* 0x000fe200078e021a */
[----:B------:R-:W5:Y:S04]  /*09f0*/  LDG.E R24, desc[UR8][R24.64] ;  /* 0x0000000818187981 */ /* 0x000f68000c1e1900 */
[----:B------:R-:W5:Y:S04]  /*0a00*/  LDG.E R27, desc[UR8][R26.64] ;  /* 0x000000081a1b7981 */ /* 0x000f68000c1e1900 */
[----:B------:R-:W5:Y:S04]  /*0a10*/  LDG.E R18, desc[UR8][R14.64] ;  /* 0x000000080e127981 */ /* 0x000f68000c1e1900 */
[----:B------:R-:W5:Y:S01]  /*0a20*/  LDG.E R17, desc[UR8][R10.64] ;  /* 0x000000080a117981 */ /* 0x000f62000c1e1900 */
[----:B---3--:R-:W-:Y:S01]  /*0a30*/  FADD R6, R6, -R9 ;  /* 0x8000000906067221 */ /* 0x008fe20000000000 */
[----:B--2---:R-:W-:-:S05]  /*0a40*/  FADD R7, R7, -R4 ;  /* 0x8000000407077221 */ /* 0x004fca0000000000 */
[----:B------:R-:W-:Y:S01]  /*0a50*/  FMNMX3 R6, R8, |R7|, |R6|, !PT ;  /* 0x4000000708067276 */ /* 0x000fe20007800406 */
[----:B----4-:R-:W-:Y:S01]  /*0a60*/  FADD R13, R28, -R13 ;  /* 0x8000000d1c0d7221 */ /* 0x010fe20000000000 */
[----:B-----5:R-:W-:-:S05]  /*0a70*/  FADD R12, R29, -R12 ;  /* 0x8000000c1d0c7221 */ /* 0x020fca0000000000 */
[----:B------:R-:W-:Y:S01]  /*0a80*/  FMNMX3 R6, R6, |R13|, |R12|, !PT ;  /* 0x4000000d06067276 */ /* 0x000fe2000780040c */
[----:B------:R-:W-:Y:S01]  /*0a90*/  FADD R19, R16, -R19 ;  /* 0x8000001310137221 */ /* 0x000fe20000000000 */
[----:B------:R-:W-:-:S05]  /*0aa0*/  FADD R20, R20, -R23 ;  /* 0x8000001714147221 */ /* 0x000fca0000000000 */
[----:B------:R-:W-:Y:S01]  /*0ab0*/  FMNMX3 R6, R6, |R19|, |R20|, !PT ;  /* 0x4000001306067276 */ /* 0x000fe20007800414 */
[----:B------:R-:W-:Y:S01]  /*0ac0*/  FADD R7, R24, -R27 ;  /* 0x8000001b18077221 */ /* 0x000fe20000000000 */
[----:B------:R-:W-:-:S04]  /*0ad0*/  IMAD.WIDE R24, R2, 0x4, R14 ;  /* 0x0000000402187825 */ /* 0x000fc800078e020e */
[----:B------:R-:W-:Y:S01]  /*0ae0*/  FADD R17, R18, -R17 ;  /* 0x8000001112117221 */ /* 0x000fe20000000000 */
[----:B------:R-:W-:-:S04]  /*0af0*/  IMAD.WIDE R26, R2, 0x4, R10 ;  /* 0x00000004021a7825 */ /* 0x000fc800078e020a */
[----:B------:R-:W-:-:S07]  /*0b00*/  FMNMX3 R8, R6, |R7|, |R17|, !PT ;  /* 0x4000000706087276 */ /* 0x000fce0007800411 */
.L_x_4:
[----:B------:R-:W-:Y:S05]  /*0b10*/  BRA.U !UP1, `(.L_x_1) ;  /* 0x0000000109a47547 */ /* 0x000fea000b800000 */
[----:B------:R-:W-:Y:S02]  /*0b20*/  UISETP.GE.U32.AND UP0, UPT, UR7, 0x4, UPT ;  /* 0x000000040700788c */ /* 0x000fe4000bf06070 */
[----:B------:R-:W-:-:S04]  /*0b30*/  ULOP3.LUT UR4, UR5, 0x3, URZ, 0xc0, !UPT ;  /* 0x0000000305047892 */ /* 0x000fc8000f8ec0ff */
[----:B------:R-:W-:-:S03]  /*0b40*/  UISETP.NE.AND UP1, UPT, UR4, URZ, UPT ;  /* 0x000000ff0400728c */ /* 0x000fc6000bf25270 */
[----:B------:R-:W-:Y:S08]  /*0b50*/  BRA.U !UP0, `(.L_x_5) ;  /* 0x0000000108587547 */ /* 0x000ff0000b800000 */
[C---:B------:R-:W-:Y:S02]  /*0b60*/  IMAD.WIDE R18, R2.reuse, 0x4, R24 ;  /* 0x0000000402127825 */ /* 0x040fe400078e0218 */
[----:B------:R-:W2:Y:S02]  /*0b70*/  LDG.E R24, desc[UR8][R24.64] ;  /* 0x0000000818187981 */ /* 0x000ea4000c1e1900 */
[C---:B------:R-:W-:Y:S02]  /*0b80*/  IMAD.WIDE R6, R2.reuse, 0x4, R26 ;  /* 0x0000000402067825 */ /* 0x040fe400078e021a */
[----:B------:R-:W2:Y:S02]  /*0b90*/  LDG.E R27, desc[UR8][R26.64] ;  /* 0x000000081a1b7981 */ /* 0x000ea4000c1e1900 */
[C---:B------:R-:W-:Y:S02]  /*0ba0*/  IMAD.WIDE R12, R2.reuse, 0x4, R18 ;  /* 0x00000004020c7825 */ /* 0x040fe400078e0212 */
[----:B------:R-:W3:Y:S02]  /*0bb0*/  LDG.E R18, desc[UR8][R18.64] ;  /* 0x0000000812127981 */ /* 0x000ee4000c1e1900 */
[----:B------:R-:W-:-:S02]  /*0bc0*/  IMAD.WIDE R10, R2, 0x4, R6 ;  /* 0x00000004020a7825 */ /* 0x000fc400078e0206 */
[----:B------:R-:W3:Y:S02]  /*0bd0*/  LDG.E R7, desc[UR8][R6.64] ;  /* 0x0000000806077981 */ /* 0x000ee4000c1e1900 */
[C---:B------:R-:W-:Y:S02]  /*0be0*/  IMAD.WIDE R16, R2.reuse, 0x4, R12 ;  /* 0x0000000402107825 */ /* 0x040fe400078e020c */
[----:B------:R-:W4:Y:S02]  /*0bf0*/  LDG.E R12, desc[UR8][R12.64] ;  /* 0x000000080c0c7981 */ /* 0x000f24000c1e1900 */
[----:B------:R-:W-:Y:S02]  /*0c00*/  IMAD.WIDE R14, R2, 0x4, R10 ;  /* 0x00000004020e7825 */ /* 0x000fe400078e020a */
[----:B------:R-:W4:Y:S04]  /*0c10*/  LDG.E R11, desc[UR8][R10.64] ;  /* 0x000000080a0b7981 */ /* 0x000f28000c1e1900 */
[----:B------:R-:W5:Y:S04]  /*0c20*/  LDG.E R20, desc[UR8][R16.64] ;  /* 0x0000000810147981 */ /* 0x000f68000c1e1900 */
[----:B------:R-:W5:Y:S01]  /*0c30*/  LDG.E R23, desc[UR8][R14.64] ;  /* 0x000000080e177981 */ /* 0x000f62000c1e1900 */
[----:B--2---:R-:W-:Y:S01]  /*0c40*/  FADD R9, R24, -R27 ;  /* 0x8000001b18097221 */ /* 0x004fe20000000000 */
[----:B---3--:R-:W-:Y:S01]  /*0c50*/  FADD R4, R18, -R7 ;  /* 0x8000000712047221 */ /* 0x008fe20000000000 */
[----:B------:R-:W-:-:S04]  /*0c60*/  IMAD.WIDE R24, R2, 0x4, R16 ;  /* 0x0000000402187825 */ /* 0x000fc800078e0210 */
[----:B------:R-:W-:Y:S01]  /*0c70*/  FMNMX3 R4, R8, |R9|, |R4|, !PT ;  /* 0x4000000908047276 */ /* 0x000fe20007800404 */
[----:B----4-:R-:W-:Y:S01]  /*0c80*/  FADD R21, R12, -R11 ;  /* 0x8000000b0c157221 */ /* 0x010fe20000000000 */
[----:B------:R-:W-:-:S04]  /*0c90*/  IMAD.WIDE R26, R2, 0x4, R14 ;  /* 0x00000004021a7825 */ /* 0x000fc800078e020e */
[----:B-----5:R-:W-:-:S05]  /*0ca0*/  FADD R20, R20, -R23 ;  /* 0x8000001714147221 */ /* 0x020fca0000000000 */
[----:B------:R-:W-:-:S07]  /*0cb0*/  FMNMX3 R8, R4, |R21|, |R20|, !PT ;  /* 0x4000001504087276 */ /* 0x000fce0007800414 */
.L_x_5:
[----:B------:R-:W-:Y:S05]  /*0cc0*/  BRA.U !UP1, `(.L_x_1) ;  /* 0x0000000109387547 */ /* 0x000fea000b800000 */
[----:B------:R-:W-:Y:S01]  /*0cd0*/  CS2R R6, SRZ ;  /* 0x0000000000067805 */ /* 0x000fe2000001ff00 */
[----:B------:R-:W-:-:S12]  /*0ce0*/  UIADD3 UR4, UPT, UPT, -UR4, URZ, URZ ;  /* 0x000000ff04047290 */ /* 0x000fd8000fffe1ff */
.L_x_6:
[-C--:B------:R-:W-:Y:S02]  /*0cf0*/  IADD3 R12, P0, PT, R26, R6.reuse, RZ ;  /* 0x000000061a0c7210 */ /* 0x080fe40007f1e0ff */
[----:B------:R-:W-:Y:S02]  /*0d00*/  IADD3 R10, P1, PT, R24, R6, RZ ;  /* 0x00000006180a7210 */ /* 0x000fe40007f3e0ff */
[-C--:B------:R-:W-:Y:S02]  /*0d10*/  IADD3.X R13, PT, PT, R27, R7.reuse, RZ, P0, !PT ;  /* 0x000000071b0d7210 */ /* 0x080fe400007fe4ff */
[----:B------:R-:W-:-:S04]  /*0d20*/  IADD3.X R11, PT, PT, R25, R7, RZ, P1, !PT ;  /* 0x00000007190b7210 */ /* 0x000fc80000ffe4ff */
[----:B------:R-:W2:Y:S04]  /*0d30*/  LDG.E R13, desc[UR8][R12.64] ;  /* 0x000000080c0d7981 */ /* 0x000ea8000c1e1900 */
[----:B------:R-:W2:Y:S01]  /*0d40*/  LDG.E R10, desc[UR8][R10.64] ;  /* 0x000000080a0a7981 */ /* 0x000ea2000c1e1900 */
[----:B------:R-:W-:Y:S01]  /*0d50*/  UIADD3 UR4, UPT, UPT, UR4, 0x1, URZ ;  /* 0x0000000104047890 */ /* 0x000fe2000fffe0ff */
[----:B------:R-:W-:-:S03]  /*0d60*/  IMAD.WIDE R6, R2, 0x4, R6 ;  /* 0x0000000402067825 */ /* 0x000fc600078e0206 */
[----:B------:R-:W-:Y:S01]  /*0d70*/  UISETP.NE.AND UP0, UPT, UR4, URZ, UPT ;  /* 0x000000ff0400728c */ /* 0x000fe2000bf05270 */
[----:B--2---:R-:W-:-:S05]  /*0d80*/  FADD R9, R10, -R13 ;  /* 0x8000000d0a097221 */ /* 0x004fca0000000000 */
[----:B------:R-:W-:-:S03]  /*0d90*/  FMNMX R8, |R9|, R8, !PT ;  /* 0x0000000809087209 */ /* 0x000fc60007800200 */
[----:B------:R-:W-:Y:S05]  /*0da0*/  BRA.U UP0, `(.L_x_6) ;  /* 0xfffffffd00d07547 */ /* 0x000fea000b83ffff */
.L_x_1:
[----:B------:R-:W-:Y:S05]  /*0db0*/  BSYNC.RECONVERGENT B0 ;  /* 0x0000000000007941 */ /* 0x000fea0003800200 */
.L_x_0:
[----:B------:R-:W0:Y:S01]  /*0dc0*/  S2UR UR5, SR_CgaCtaId ;  /* 0x00000000000579c3 */ /* 0x000e220000008800 */
[----:B------:R-:W-:Y:S01]  /*0dd0*/  UMOV UR4, 0x400 ;  /* 0x0000040000047882 */ /* 0x000fe20000000000 */
[----:B------:R-:W-:Y:S01]  /*0de0*/  ISETP.GE.U32.AND P0, PT, R5, 0x2, PT ;  /* 0x000000020500780c */ /* 0x000fe20003f06070 */
[----:B0-----:R-:W-:-:S06]  /*0df0*/  ULEA UR4, UR5, UR4, 0x18 ;  /* 0x0000000405047291 */ /* 0x001fcc000f8ec0ff */
[----:B------:R-:W-:-:S05]  /*0e00*/  LEA R7, R3, UR4, 0x2 ;  /* 0x0000000403077c11 */ /* 0x000fca000f8e10ff */
[----:B------:R0:W-:Y:S01]  /*0e10*/  STS [R7], R8 ;  /* 0x0000000807007388 */ /* 0x0001e20000000800 */
[----:B------:R-:W-:Y:S05]  /*0e20*/  @!P0 BRA `(.L_x_7) ;  /* 0x00000000002c8947 */ /* 0x000fea0003800000 */
.L_x_8:
[----:B------:R-:W-:-:S04]  /*0e30*/  SHF.R.U32.HI R6, RZ, 0x1, R5 ;  /* 0x00000001ff067819 */ /* 0x000fc80000011605 */
[----:B------:R-:W-:-:S13]  /*0e40*/  ISETP.GE.U32.AND P0, PT, R3, R6, PT ;  /* 0x000000060300720c */ /* 0x000fda0003f06070 */
[----:B------:R-:W-:Y:S01]  /*0e50*/  @!P0 LEA R4, R6, R7, 0x2 ;  /* 0x0000000706048211 */ /* 0x000fe200078e10ff */
[----:B------:R-:W-:Y:S04]  /*0e60*/  @!P0 LDS R2, [R7] ;  /* 0x0000000007028984 */ /* 0x000fe80000000800 */
[----:B------:R-:W1:Y:S02]  /*0e70*/  @!P0 LDS R9, [R4] ;  /* 0x0000000004098984 */ /* 0x000e640000000800 */
[----:B-1----:R-:W-:-:S05]  /*0e80*/  @!P0 FMNMX R2, R2, R9, !PT ;  /* 0x0000000902028209 */ /* 0x002fca0007800000 */
[----:B------:R1:W-:Y:S01]  /*0e90*/  @!P0 STS [R7], R2 ;  /* 0x0000000207008388 */ /* 0x0003e20000000800 */
[----:B------:R-:W-:Y:S01]  /*0ea0*/  BAR.SYNC.DEFER_BLOCKING 0x0 ;  /* 0x0000000000007b1d */ /* 0x000fe20000010000 */
[----:B------:R-:W-:Y:S02]  /*0eb0*/  ISETP.GT.U32.AND P0, PT, R5, 0x3, PT ;  /* 0x000000030500780c */ /* 0x000fe40003f04070 */
[----:B------:R-:W-:-:S11]  /*0ec0*/  MOV R5, R6 ;  /* 0x0000000600057202 */ /* 0x000fd60000000f00 */
[----:B-1----:R-:W-:Y:S05]  /*0ed0*/  @P0 BRA `(.L_x_8) ;  /* 0xfffffffc00d40947 */ /* 0x002fea000383ffff */
.L_x_7:
[----:B------:R-:W1:Y:S01]  /*0ee0*/  S2UR UR5, SR_CgaCtaId ;  /* 0x00000000000579c3 */ /* 0x000e620000008800 */
[----:B------:R-:W-:-:S07]  /*0ef0*/  UMOV UR4, 0x400 ;  /* 0x0000040000047882 */ /* 0x000fce0000000000 */
[----:B------:R-:W2:Y:S01]  /*0f00*/  LDC.64 R2, c[0x0][0x398] ;  /* 0x0000e600ff027b82 */ /* 0x000ea20000000a00 */
[----:B-1----:R-:W-:Y:S01]  /*0f10*/  ULEA UR4, UR5, UR4, 0x18 ;  /* 0x0000000405047291 */ /* 0x002fe2000f8ec0ff */
[----:B--2---:R-:W-:-:S08]  /*0f20*/  IMAD.WIDE.U32 R2, R0, 0x4, R2 ;  /* 0x0000000400027825 */ /* 0x004fd000078e0002 */
[----:B------:R-:W1:Y:S04]  /*0f30*/  LDS R5, [UR4] ;  /* 0x00000004ff057984 */ /* 0x000e680008000800 */
[----:B-1----:R-:W-:Y:S01]  /*0f40*/  STG.E desc[UR8][R2.64], R5 ;  /* 0x0000000502007986 */ /* 0x002fe2000c101908 */
[----:B------:R-:W-:Y:S05]  /*0f50*/  EXIT ;  /* 0x000000000000794d */ /* 0x000fea0003800000 */
.L_x_9:
[----:B------:R-:W-:-:S00]  /*0f60*/  BRA `(.L_x_9) ;  /* 0xfffffffc00fc7947 */ /* 0x000fc0000383ffff */
[----:B------:R-:W-:-:S00]  /*0f70*/  NOP ;  /* 0x0000000000007918 */ /* 0x000fc00000000000 */
        /* <DEDUP_REMOVED lines=8> */
.L_x_10:


//--------------------- .nv.shared._Z24find_max_abs_diff_kerneliiPfS_S_ --------------------------
	.section	.nv.shared._Z24find_max_abs_diff_kerneliiPfS_S_,"aw",@nobits
	.sectionflags	@""
	.align	16
	.zero		1024


//--------------------- .nv.shared.reserved.0     --------------------------
	.section	.nv.shared.reserved.0,"aw",@nobits
	.weak		__nv_reservedSMEM_offset_0_alias
	.size		__nv_reservedSMEM_offset_0_alias, 0, 64
	.other		__nv_reservedSMEM_offset_0_alias,@"STO_CUDA_RESERVED_SHARED STV_DEFAULT"
__nv_reservedSMEM_offset_0_alias:
	.zero		0
	.zero		64


//--------------------- .nv.constant0._Z24find_max_abs_diff_kerneliiPfS_S_ --------------------------
	.section	.nv.constant0._Z24find_max_abs_diff_kerneliiPfS_S_,"a",@progbits
	.sectionflags	@""
	.align	4
.nv.constant0._Z24find_max_abs_diff_kerneliiPfS_S_:
	.zero		928


//--------------------- SYMBOLS --------------------------

	.type		.nv.reservedSmem.offset0,@object
	.size		.nv.reservedSmem.offset0,0x4
	.type		.nv.reservedSmem.cap,@object
	.size		.nv.reservedSmem.cap,0x4
